//
// Generated by NVIDIA NVVM Compiler
//
// Compiler Build ID: CL-36424714
// Cuda compilation tools, release 13.0, V13.0.88
// Based on NVVM 20.0.0
//

.version 9.0
.target sm_100
.address_size 64

	// .globl	_Z7FindSumPd

.visible .entry _Z7FindSumPd(
	.param .u64 .ptr .align 1 _Z7FindSumPd_param_0
)
{
	.reg .pred 	%p<3>;
	.reg .b32 	%r<13>;
	.reg .b64 	%rd<7>;
	.reg .b64 	%fd<4>;

	ld.param.u64 	%rd2, [_Z7FindSumPd_param_0];
	cvta.to.global.u64 	%rd1, %rd2;
	mov.u32 	%r1, %tid.x;
	mov.u32 	%r11, %ntid.x;
	shl.b32 	%r3, %r1, 1;
	mov.b32 	%r12, 1;
$L__BB0_1:
	setp.ge.u32 	%p1, %r1, %r11;
	@%p1 bra 	$L__BB0_3;
	mul.lo.s32 	%r9, %r3, %r12;
	add.s32 	%r10, %r9, %r12;
	mul.wide.s32 	%rd3, %r10, 8;
	add.s64 	%rd4, %rd1, %rd3;
	ld.global.f64 	%fd1, [%rd4];
	mul.wide.s32 	%rd5, %r9, 8;
	add.s64 	%rd6, %rd1, %rd5;
	ld.global.f64 	%fd2, [%rd6];
	add.f64 	%fd3, %fd1, %fd2;
	st.global.f64 	[%rd6], %fd3;
$L__BB0_3:
	shl.b32 	%r12, %r12, 1;
	shr.u32 	%r7, %r11, 1;
	setp.gt.u32 	%p2, %r11, 1;
	mov.u32 	%r11, %r7;
	@%p2 bra 	$L__BB0_1;
	ret;

}


// ===== COMPILED SASS (sm_100) =====

	.target	sm_100

	.elftype	@"ET_EXEC"


//--------------------- .note.nv.tkinfo           --------------------------
	.section	.note.nv.tkinfo,"",@"SHT_NOTE"
	.sectionflags	@"SHF_NOTE_NV_TKINFO"
	.tkinfo
        /*0018*/ 	.word	0x00000002
        /*0030*/ 	.string	""
        /*0030*/ 	.string	"ptxas"
        /*0030*/ 	.string	"Cuda compilation tools, release 13.0, V13.0.88"
        /*0030*/ 	.string	"Build cuda_13.0.r13.0/compiler.36424714_0"
        /*0030*/ 	.string	"-arch sm_100 -m 64 "



//--------------------- .note.nv.cuinfo           --------------------------
	.section	.note.nv.cuinfo,"",@"SHT_NOTE"
	.sectionflags	@"SHF_NOTE_NV_CUINFO"
        /*0018*/ 	.short	0x0002
        /*001a*/ 	.short	0x0064
        /*001c*/ 	.short	0x0082
	.zero		2


//--------------------- .nv.info                  --------------------------
	.section	.nv.info,"",@"SHT_CUDA_INFO"
	.align	4


	//----- nvinfo : EIATTR_REGCOUNT
	.align		4
        /*0000*/ 	.byte	0x04, 0x2f
        /*0002*/ 	.short	(.L_1 - .L_0)
	.align		4
.L_0:
        /*0004*/ 	.word	index@(_Z7FindSumPd)
        /*0008*/ 	.word	0x0000000d


	//----- nvinfo : EIATTR_FRAME_SIZE
	.align		4
.L_1:
        /*000c*/ 	.byte	0x04, 0x11
        /*000e*/ 	.short	(.L_3 - .L_2)
	.align		4
.L_2:
        /*0010*/ 	.word	index@(_Z7FindSumPd)
        /*0014*/ 	.word	0x00000000


	//----- nvinfo : EIATTR_MIN_STACK_SIZE
	.align		4
.L_3:
        /*0018*/ 	.byte	0x04, 0x12
        /*001a*/ 	.short	(.L_5 - .L_4)
	.align		4
.L_4:
        /*001c*/ 	.word	index@(_Z7FindSumPd)
        /*0020*/ 	.word	0x00000000
.L_5:


//--------------------- .nv.compat                --------------------------
	.section	.nv.compat,"",@"SHT_CUDA_COMPAT_INFO"
	.align	4
        /*0000*/ 	.byte	0x02, 0x09, 0x00, 0x00, 0x02, 0x02, 0x01, 0x00, 0x02, 0x05, 0x05, 0x00, 0x03, 0x07, 0x01, 0x01
        /*0010*/ 	.byte	0x02, 0x03, 0x00, 0x00, 0x02, 0x06, 0x01, 0x00, 0x04, 0x0b, 0x08, 0x00, 0x01, 0x00, 0x00, 0x00
        /*0020*/ 	.byte	0x00, 0x00, 0x00, 0x00


//--------------------- .nv.info._Z7FindSumPd     --------------------------
	.section	.nv.info._Z7FindSumPd,"",@"SHT_CUDA_INFO"
	.sectionflags	@""
	.align	4


	//----- nvinfo : EIATTR_CUDA_API_VERSION
	.align		4
        /*0000*/ 	.byte	0x04, 0x37
        /*0002*/ 	.short	(.L_7 - .L_6)
.L_6:
        /*0004*/ 	.word	0x00000082


	//----- nvinfo : EIATTR_KPARAM_INFO
	.align		4
.L_7:
        /*0008*/ 	.byte	0x04, 0x17
        /*000a*/ 	.short	(.L_9 - .L_8)
.L_8:
        /*000c*/ 	.word	0x00000000
        /*0010*/ 	.short	0x0000
        /*0012*/ 	.short	0x0000
        /*0014*/ 	.byte	0x00, 0xf5, 0x21, 0x00


	//----- nvinfo : EIATTR_SPARSE_MMA_MASK
	.align		4
.L_9:
        /*0018*/ 	.byte	0x03, 0x50
        /*001a*/ 	.short	0x0000


	//----- nvinfo : EIATTR_MAXREG_COUNT
	.align		4
        /*001c*/ 	.byte	0x03, 0x1b
        /*001e*/ 	.short	0x00ff


	//----- nvinfo : EIATTR_MERCURY_ISA_VERSION
	.align		4
        /*0020*/ 	.byte	0x03, 0x5f
        /*0022*/ 	.short	0x0101


	//----- nvinfo : EIATTR_VRC_CTA_INIT_COUNT
	.align		4
        /*0024*/ 	.byte	0x02, 0x4a
	.zero		1
	.zero		1


	//----- nvinfo : EIATTR_EXIT_INSTR_OFFSETS
	.align		4
        /*0028*/ 	.byte	0x04, 0x1c
        /*002a*/ 	.short	(.L_11 - .L_10)


	//   ....[0]....
.L_10:
        /*002c*/ 	.word	0x00000180


	//----- nvinfo : EIATTR_CRS_STACK_SIZE
	.align		4
.L_11:
        /*0030*/ 	.byte	0x04, 0x1e
        /*0032*/ 	.short	(.L_13 - .L_12)
.L_12:
        /*0034*/ 	.word	0x00000000


	//----- nvinfo : EIATTR_CBANK_PARAM_SIZE
	.align		4
.L_13:
        /*0038*/ 	.byte	0x03, 0x19
        /*003a*/ 	.short	0x0008


	//----- nvinfo : EIATTR_PARAM_CBANK
	.align		4
        /*003c*/ 	.byte	0x04, 0x0a
        /*003e*/ 	.short	(.L_15 - .L_14)
	.align		4
.L_14:
        /*0040*/ 	.word	index@(.nv.constant0._Z7FindSumPd)
        /*0044*/ 	.short	0x0380
        /*0046*/ 	.short	0x0008


	//----- nvinfo : EIATTR_SW_WAR
	.align		4
.L_15:
        /*0048*/ 	.byte	0x04, 0x36
        /*004a*/ 	.short	(.L_17 - .L_16)
.L_16:
        /*004c*/ 	.word	0x00000008
.L_17:


//--------------------- .nv.callgraph             --------------------------
	.section	.nv.callgraph,"",@"SHT_CUDA_CALLGRAPH"
	.align	4
	.sectionentsize	8
	.align		4
        /*0000*/ 	.word	0x00000000
	.align		4
        /*0004*/ 	.word	0xffffffff
	.align		4
        /*0008*/ 	.word	0x00000000
	.align		4
        /*000c*/ 	.word	0xfffffffe
	.align		4
        /*0010*/ 	.word	0x00000000
	.align		4
        /*0014*/ 	.word	0xfffffffd
	.align		4
        /*0018*/ 	.word	0x00000000
	.align		4
        /*001c*/ 	.word	0xfffffffc


//--------------------- .text._Z7FindSumPd        --------------------------
	.section	.text._Z7FindSumPd,"ax",@progbits
	.align	128
        .global         _Z7FindSumPd
        .type           _Z7FindSumPd,@function
        .size           _Z7FindSumPd,(.L_x_4 - _Z7FindSumPd)
        .other          _Z7FindSumPd,@"STO_CUDA_ENTRY STV_DEFAULT"
_Z7FindSumPd:
.text._Z7FindSumPd:
[----:B------:R-:W-:Y:S01]  /*0000*/  LDC R1, c[0x0][0x37c] ;  /* 0x0000df00ff017b82 */ /* 0x000fe20000000800 */
[----:B------:R-:W0:Y:S07]  /*0010*/  S2R R10, SR_TID.X ;  /* 0x00000000000a7919 */ /* 0x000e2e0000002100 */
[----:B------:R-:W1:Y:S01]  /*0020*/  LDC.64 R8, c[0x0][0x380] ;  /* 0x0000e000ff087b82 */ /* 0x000e620000000a00 */
[----:B------:R-:W2:Y:S01]  /*0030*/  LDCU.64 UR8, c[0x0][0x358] ;  /* 0x00006b00ff0877ac */ /* 0x000ea20008000a00 */
[----:B------:R-:W3:Y:S01]  /*0040*/  LDCU UR4, c[0x0][0x360] ;  /* 0x00006c00ff0477ac */ /* 0x000ee20008000800 */
[----:B------:R-:W-:Y:S01]  /*0050*/  UMOV UR6, 0x1 ;  /* 0x0000000100067882 */ /* 0x000fe20000000000 */
[----:B0-23--:R-:W-:-:S07]  /*0060*/  SHF.L.U32 R0, R10, 0x1, RZ ;  /* 0x000000010a007819 */ /* 0x00dfce00000006ff */
.L_x_2:
[----:B------:R-:W-:Y:S01]  /*0070*/  ISETP.GE.U32.AND P0, PT, R10, UR4, PT ;  /* 0x000000040a007c0c */ /* 0x000fe2000bf06070 */
[----:B------:R-:W-:-:S12]  /*0080*/  BSSY.RECONVERGENT B0, `(.L_x_0) ;  /* 0x000000a000007945 */ /* 0x000fd80003800200 */
[----:B0-----:R-:W-:Y:S05]  /*0090*/  @P0 BRA `(.L_x_1) ;  /* 0x0000000000200947 */ /* 0x001fea0003800000 */
[----:B------:R-:W-:-:S05]  /*00a0*/  IMAD R5, R0, UR6, RZ ;  /* 0x0000000600057c24 */ /* 0x000fca000f8e02ff */
[C---:B------:R-:W-:Y:S01]  /*00b0*/  IADD3 R3, PT, PT, R5.reuse, UR6, RZ ;  /* 0x0000000605037c10 */ /* 0x040fe2000fffe0ff */
[----:B-1----:R-:W-:-:S04]  /*00c0*/  IMAD.WIDE R4, R5, 0x8, R8 ;  /* 0x0000000805047825 */ /* 0x002fc800078e0208 */
[----:B------:R-:W-:Y:S01]  /*00d0*/  IMAD.WIDE R2, R3, 0x8, R8 ;  /* 0x0000000803027825 */ /* 0x000fe200078e0208 */
[----:B------:R-:W2:Y:S05]  /*00e0*/  LDG.E.64 R6, desc[UR8][R4.64] ;  /* 0x0000000804067981 */ /* 0x000eaa000c1e1b00 */
[----:B------:R-:W2:Y:S02]  /*00f0*/  LDG.E.64 R2, desc[UR8][R2.64] ;  /* 0x0000000802027981 */ /* 0x000ea4000c1e1b00 */
[----:B--2---:R-:W-:-:S07]  /*0100*/  DADD R6, R2, R6 ;  /* 0x0000000002067229 */ /* 0x004fce0000000006 */
[----:B------:R0:W-:Y:S04]  /*0110*/  STG.E.64 desc[UR8][R4.64], R6 ;  /* 0x0000000604007986 */ /* 0x0001e8000c101b08 */
.L_x_1:
[----:B------:R-:W-:Y:S05]  /*0120*/  BSYNC.RECONVERGENT B0 ;  /* 0x0000000000007941 */ /* 0x000fea0003800200 */
.L_x_0:
[----:B------:R-:W-:Y:S02]  /*0130*/  UISETP.GT.U32.AND UP0, UPT, UR4, 0x1, UPT ;  /* 0x000000010400788c */ /* 0x000fe4000bf04070 */
[----:B------:R-:W-:Y:S02]  /*0140*/  USHF.R.U32.HI UR5, URZ, 0x1, UR4 ;  /* 0x00000001ff057899 */ /* 0x000fe40008011604 */
[----:B------:R-:W-:-:S05]  /*0150*/  USHF.L.U32 UR6, UR6, 0x1, URZ ;  /* 0x0000000106067899 */ /* 0x000fca00080006ff */
[----:B------:R-:W-:Y:S01]  /*0160*/  UMOV UR4, UR5 ;  /* 0x0000000500047c82 */ /* 0x000fe20008000000 */
[----:B------:R-:W-:Y:S06]  /*0170*/  BRA.U UP0, `(.L_x_2) ;  /* 0xfffffffd00bc7547 */ /* 0x000fec000b83ffff */
[----:B------:R-:W-:Y:S05]  /*0180*/  EXIT ;  /* 0x000000000000794d */ /* 0x000fea0003800000 */
.L_x_3:
[----:B------:R-:W-:-:S00]  /*0190*/  BRA `(.L_x_3) ;  /* 0xfffffffc00fc7947 */ /* 0x000fc0000383ffff */
[----:B------:R-:W-:-:S00]  /*01a0*/  NOP ;  /* 0x0000000000007918 */ /* 0x000fc00000000000 */
        /* <DEDUP_REMOVED lines=13> */
.L_x_4:


//--------------------- .nv.shared.reserved.0     --------------------------
	.section	.nv.shared.reserved.0,"aw",@nobits
	.weak		__nv_reservedSMEM_offset_0_alias
	.size		__nv_reservedSMEM_offset_0_alias, 0, 64
	.other		__nv_reservedSMEM_offset_0_alias,@"STO_CUDA_RESERVED_SHARED STV_DEFAULT"
__nv_reservedSMEM_offset_0_alias:
	.zero		0
	.zero		64


//--------------------- .nv.constant0._Z7FindSumPd --------------------------
	.section	.nv.constant0._Z7FindSumPd,"a",@progbits
	.sectionflags	@""
	.align	4
.nv.constant0._Z7FindSumPd:
	.zero		904


//--------------------- SYMBOLS --------------------------

	.type		.nv.reservedSmem.offset0,@object
	.size		.nv.reservedSmem.offset0,0x4
